//
// Generated by NVIDIA NVVM Compiler
//
// Compiler Build ID: CL-36424714
// Cuda compilation tools, release 13.0, V13.0.88
// Based on NVVM 20.0.0
//

.version 9.0
.target sm_100
.address_size 64

	// .globl	_Z13gelu_fwd_cudaPfS_l

.visible .entry _Z13gelu_fwd_cudaPfS_l(
	.param .u64 .ptr .align 1 _Z13gelu_fwd_cudaPfS_l_param_0,
	.param .u64 .ptr .align 1 _Z13gelu_fwd_cudaPfS_l_param_1,
	.param .u64 _Z13gelu_fwd_cudaPfS_l_param_2
)
{
	.reg .pred 	%p<2>;
	.reg .b32 	%r<7>;
	.reg .b32 	%f<17>;
	.reg .b64 	%rd<10>;
	.reg .b64 	%fd<3>;

	ld.param.u64 	%rd2, [_Z13gelu_fwd_cudaPfS_l_param_0];
	ld.param.u64 	%rd3, [_Z13gelu_fwd_cudaPfS_l_param_1];
	ld.param.u64 	%rd4, [_Z13gelu_fwd_cudaPfS_l_param_2];
	mov.u32 	%r1, %tid.x;
	mov.u32 	%r2, %ctaid.x;
	mov.u32 	%r3, %ntid.x;
	mad.lo.s32 	%r4, %r2, %r3, %r1;
	cvt.u64.u32 	%rd1, %r4;
	setp.le.s64 	%p1, %rd4, %rd1;
	@%p1 bra 	$L__BB0_2;
	cvta.to.global.u64 	%rd5, %rd2;
	cvta.to.global.u64 	%rd6, %rd3;
	shl.b64 	%rd7, %rd1, 2;
	add.s64 	%rd8, %rd5, %rd7;
	ld.global.f32 	%f1, [%rd8];
	cvt.f64.f32 	%fd1, %f1;
	mul.f64 	%fd2, %fd1, 0d3FFB3B645A1CAC08;
	cvt.rn.f32.f64 	%f2, %fd2;
	fma.rn.f32 	%f3, %f2, 0fBBBB989D, 0f3F000000;
	cvt.sat.f32.f32 	%f4, %f3;
	mov.f32 	%f5, 0f4B400001;
	mov.f32 	%f6, 0f437C0000;
	fma.rm.f32 	%f7, %f4, %f6, %f5;
	add.f32 	%f8, %f7, 0fCB40007F;
	neg.f32 	%f9, %f8;
	fma.rn.f32 	%f10, %f2, 0fBFB8AA3B, %f9;
	fma.rn.f32 	%f11, %f2, 0fB2A57060, %f10;
	mov.b32 	%r5, %f7;
	shl.b32 	%r6, %r5, 23;
	mov.b32 	%f12, %r6;
	ex2.approx.ftz.f32 	%f13, %f11;
	fma.rn.f32 	%f14, %f13, %f12, 0f3F800000;
	rcp.rn.f32 	%f15, %f14;
	mul.f32 	%f16, %f1, %f15;
	add.s64 	%rd9, %rd6, %rd7;
	st.global.f32 	[%rd9], %f16;
$L__BB0_2:
	ret;

}
	// .globl	_Z13gelu_bwd_cudaPfS_S_l
.visible .entry _Z13gelu_bwd_cudaPfS_S_l(
	.param .u64 .ptr .align 1 _Z13gelu_bwd_cudaPfS_S_l_param_0,
	.param .u64 .ptr .align 1 _Z13gelu_bwd_cudaPfS_S_l_param_1,
	.param .u64 .ptr .align 1 _Z13gelu_bwd_cudaPfS_S_l_param_2,
	.param .u64 _Z13gelu_bwd_cudaPfS_S_l_param_3
)
{
	.reg .pred 	%p<2>;
	.reg .b32 	%r<7>;
	.reg .b32 	%f<20>;
	.reg .b64 	%rd<13>;
	.reg .b64 	%fd<9>;

	ld.param.u64 	%rd2, [_Z13gelu_bwd_cudaPfS_S_l_param_0];
	ld.param.u64 	%rd3, [_Z13gelu_bwd_cudaPfS_S_l_param_1];
	ld.param.u64 	%rd4, [_Z13gelu_bwd_cudaPfS_S_l_param_2];
	ld.param.u64 	%rd5, [_Z13gelu_bwd_cudaPfS_S_l_param_3];
	mov.u32 	%r1, %tid.x;
	mov.u32 	%r2, %ctaid.x;
	mov.u32 	%r3, %ntid.x;
	mad.lo.s32 	%r4, %r2, %r3, %r1;
	cvt.u64.u32 	%rd1, %r4;
	setp.le.s64 	%p1, %rd5, %rd1;
	@%p1 bra 	$L__BB1_2;
	cvta.to.global.u64 	%rd6, %rd3;
	cvta.to.global.u64 	%rd7, %rd2;
	cvta.to.global.u64 	%rd8, %rd4;
	shl.b64 	%rd9, %rd1, 2;
	add.s64 	%rd10, %rd6, %rd9;
	ld.global.f32 	%f1, [%rd10];
	cvt.f64.f32 	%fd1, %f1;
	mul.f64 	%fd2, %fd1, 0d3FFB3B645A1CAC08;
	cvt.rn.f32.f64 	%f2, %fd2;
	fma.rn.f32 	%f3, %f2, 0fBBBB989D, 0f3F000000;
	cvt.sat.f32.f32 	%f4, %f3;
	mov.f32 	%f5, 0f4B400001;
	mov.f32 	%f6, 0f437C0000;
	fma.rm.f32 	%f7, %f4, %f6, %f5;
	add.f32 	%f8, %f7, 0fCB40007F;
	neg.f32 	%f9, %f8;
	fma.rn.f32 	%f10, %f2, 0fBFB8AA3B, %f9;
	fma.rn.f32 	%f11, %f2, 0fB2A57060, %f10;
	mov.b32 	%r5, %f7;
	shl.b32 	%r6, %r5, 23;
	mov.b32 	%f12, %r6;
	ex2.approx.ftz.f32 	%f13, %f11;
	fma.rn.f32 	%f14, %f13, %f12, 0f3F800000;
	rcp.rn.f32 	%f15, %f14;
	add.s64 	%rd11, %rd7, %rd9;
	ld.global.f32 	%f16, [%rd11];
	cvt.f64.f32 	%fd3, %f16;
	cvt.f64.f32 	%fd4, %f15;
	mul.f64 	%fd5, %fd2, %fd4;
	mov.f32 	%f17, 0f3F800000;
	sub.f32 	%f18, %f17, %f15;
	cvt.f64.f32 	%fd6, %f18;
	fma.rn.f64 	%fd7, %fd5, %fd6, %fd4;
	mul.f64 	%fd8, %fd7, %fd3;
	cvt.rn.f32.f64 	%f19, %fd8;
	add.s64 	%rd12, %rd8, %rd9;
	st.global.f32 	[%rd12], %f19;
$L__BB1_2:
	ret;

}


// ===== COMPILED SASS (sm_100) =====

	.target	sm_100

	.elftype	@"ET_EXEC"


//--------------------- .note.nv.tkinfo           --------------------------
	.section	.note.nv.tkinfo,"",@"SHT_NOTE"
	.sectionflags	@"SHF_NOTE_NV_TKINFO"
	.tkinfo
        /*0018*/ 	.word	0x00000002
        /*0030*/ 	.string	""
        /*0030*/ 	.string	"ptxas"
        /*0030*/ 	.string	"Cuda compilation tools, release 13.0, V13.0.88"
        /*0030*/ 	.string	"Build cuda_13.0.r13.0/compiler.36424714_0"
        /*0030*/ 	.string	"-arch sm_100 -m 64 "



//--------------------- .note.nv.cuinfo           --------------------------
	.section	.note.nv.cuinfo,"",@"SHT_NOTE"
	.sectionflags	@"SHF_NOTE_NV_CUINFO"
        /*0018*/ 	.short	0x0002
        /*001a*/ 	.short	0x0064
        /*001c*/ 	.short	0x0082
	.zero		2


//--------------------- .nv.info                  --------------------------
	.section	.nv.info,"",@"SHT_CUDA_INFO"
	.align	4


	//----- nvinfo : EIATTR_REGCOUNT
	.align		4
        /*0000*/ 	.byte	0x04, 0x2f
        /*0002*/ 	.short	(.L_1 - .L_0)
	.align		4
.L_0:
        /*0004*/ 	.word	index@(_Z13gelu_fwd_cudaPfS_l)
        /*0008*/ 	.word	0x00000010


	//----- nvinfo : EIATTR_FRAME_SIZE
	.align		4
.L_1:
        /*000c*/ 	.byte	0x04, 0x11
        /*000e*/ 	.short	(.L_3 - .L_2)
	.align		4
.L_2:
        /*0010*/ 	.word	index@($__internal_1_$__cuda_sm20_rcp_rn_f32_slowpath)
        /*0014*/ 	.word	0x00000000


	//----- nvinfo : EIATTR_FRAME_SIZE
	.align		4
.L_3:
        /*0018*/ 	.byte	0x04, 0x11
        /*001a*/ 	.short	(.L_5 - .L_4)
	.align		4
.L_4:
        /*001c*/ 	.word	index@(_Z13gelu_fwd_cudaPfS_l)
        /*0020*/ 	.word	0x00000000


	//----- nvinfo : EIATTR_REGCOUNT
	.align		4
.L_5:
        /*0024*/ 	.byte	0x04, 0x2f
        /*0026*/ 	.short	(.L_7 - .L_6)
	.align		4
.L_6:
        /*0028*/ 	.word	index@(_Z13gelu_bwd_cudaPfS_S_l)
        /*002c*/ 	.word	0x00000012


	//----- nvinfo : EIATTR_FRAME_SIZE
	.align		4
.L_7:
        /*0030*/ 	.byte	0x04, 0x11
        /*0032*/ 	.short	(.L_9 - .L_8)
	.align		4
.L_8:
        /*0034*/ 	.word	index@($__internal_0_$__cuda_sm20_rcp_rn_f32_slowpath)
        /*0038*/ 	.word	0x00000000


	//----- nvinfo : EIATTR_FRAME_SIZE
	.align		4
.L_9:
        /*003c*/ 	.byte	0x04, 0x11
        /*003e*/ 	.short	(.L_11 - .L_10)
	.align		4
.L_10:
        /*0040*/ 	.word	index@(_Z13gelu_bwd_cudaPfS_S_l)
        /*0044*/ 	.word	0x00000000


	//----- nvinfo : EIATTR_MIN_STACK_SIZE
	.align		4
.L_11:
        /*0048*/ 	.byte	0x04, 0x12
        /*004a*/ 	.short	(.L_13 - .L_12)
	.align		4
.L_12:
        /*004c*/ 	.word	index@(_Z13gelu_bwd_cudaPfS_S_l)
        /*0050*/ 	.word	0x00000000


	//----- nvinfo : EIATTR_MIN_STACK_SIZE
	.align		4
.L_13:
        /*0054*/ 	.byte	0x04, 0x12
        /*0056*/ 	.short	(.L_15 - .L_14)
	.align		4
.L_14:
        /*0058*/ 	.word	index@(_Z13gelu_fwd_cudaPfS_l)
        /*005c*/ 	.word	0x00000000
.L_15:


//--------------------- .nv.compat                --------------------------
	.section	.nv.compat,"",@"SHT_CUDA_COMPAT_INFO"
	.align	4
        /*0000*/ 	.byte	0x02, 0x09, 0x00, 0x00, 0x02, 0x02, 0x01, 0x00, 0x02, 0x05, 0x05, 0x00, 0x03, 0x07, 0x01, 0x01
        /*0010*/ 	.byte	0x02, 0x03, 0x00, 0x00, 0x02, 0x06, 0x01, 0x00, 0x04, 0x0b, 0x08, 0x00, 0x01, 0x00, 0x00, 0x00
        /*0020*/ 	.byte	0x00, 0x00, 0x00, 0x00


//--------------------- .nv.info._Z13gelu_bwd_cudaPfS_S_l --------------------------
	.section	.nv.info._Z13gelu_bwd_cudaPfS_S_l,"",@"SHT_CUDA_INFO"
	.sectionflags	@""
	.align	4


	//----- nvinfo : EIATTR_CUDA_API_VERSION
	.align		4
        /*0000*/ 	.byte	0x04, 0x37
        /*0002*/ 	.short	(.L_17 - .L_16)
.L_16:
        /*0004*/ 	.word	0x00000082


	//----- nvinfo : EIATTR_KPARAM_INFO
	.align		4
.L_17:
        /*0008*/ 	.byte	0x04, 0x17
        /*000a*/ 	.short	(.L_19 - .L_18)
.L_18:
        /*000c*/ 	.word	0x00000000
        /*0010*/ 	.short	0x0003
        /*0012*/ 	.short	0x0018
        /*0014*/ 	.byte	0x00, 0xf0, 0x21, 0x00


	//----- nvinfo : EIATTR_KPARAM_INFO
	.align		4
.L_19:
        /*0018*/ 	.byte	0x04, 0x17
        /*001a*/ 	.short	(.L_21 - .L_20)
.L_20:
        /*001c*/ 	.word	0x00000000
        /*0020*/ 	.short	0x0002
        /*0022*/ 	.short	0x0010
        /*0024*/ 	.byte	0x00, 0xf5, 0x21, 0x00


	//----- nvinfo : EIATTR_KPARAM_INFO
	.align		4
.L_21:
        /*0028*/ 	.byte	0x04, 0x17
        /*002a*/ 	.short	(.L_23 - .L_22)
.L_22:
        /*002c*/ 	.word	0x00000000
        /*0030*/ 	.short	0x0001
        /*0032*/ 	.short	0x0008
        /*0034*/ 	.byte	0x00, 0xf5, 0x21, 0x00


	//----- nvinfo : EIATTR_KPARAM_INFO
	.align		4
.L_23:
        /*0038*/ 	.byte	0x04, 0x17
        /*003a*/ 	.short	(.L_25 - .L_24)
.L_24:
        /*003c*/ 	.word	0x00000000
        /*0040*/ 	.short	0x0000
        /*0042*/ 	.short	0x0000
        /*0044*/ 	.byte	0x00, 0xf5, 0x21, 0x00


	//----- nvinfo : EIATTR_SPARSE_MMA_MASK
	.align		4
.L_25:
        /*0048*/ 	.byte	0x03, 0x50
        /*004a*/ 	.short	0x0000


	//----- nvinfo : EIATTR_MAXREG_COUNT
	.align		4
        /*004c*/ 	.byte	0x03, 0x1b
        /*004e*/ 	.short	0x00ff


	//----- nvinfo : EIATTR_MERCURY_ISA_VERSION
	.align		4
        /*0050*/ 	.byte	0x03, 0x5f
        /*0052*/ 	.short	0x0101


	//----- nvinfo : EIATTR_VRC_CTA_INIT_COUNT
	.align		4
        /*0054*/ 	.byte	0x02, 0x4a
	.zero		1
	.zero		1


	//----- nvinfo : EIATTR_EXIT_INSTR_OFFSETS
	.align		4
        /*0058*/ 	.byte	0x04, 0x1c
        /*005a*/ 	.short	(.L_27 - .L_26)


	//   ....[0]....
.L_26:
        /*005c*/ 	.word	0x00000080


	//   ....[1]....
        /*0060*/ 	.word	0x000003d0


	//----- nvinfo : EIATTR_CRS_STACK_SIZE
	.align		4
.L_27:
        /*0064*/ 	.byte	0x04, 0x1e
        /*0066*/ 	.short	(.L_29 - .L_28)
.L_28:
        /*0068*/ 	.word	0x00000000


	//----- nvinfo : EIATTR_CBANK_PARAM_SIZE
	.align		4
.L_29:
        /*006c*/ 	.byte	0x03, 0x19
        /*006e*/ 	.short	0x0020


	//----- nvinfo : EIATTR_PARAM_CBANK
	.align		4
        /*0070*/ 	.byte	0x04, 0x0a
        /*0072*/ 	.short	(.L_31 - .L_30)
	.align		4
.L_30:
        /*0074*/ 	.word	index@(.nv.constant0._Z13gelu_bwd_cudaPfS_S_l)
        /*0078*/ 	.short	0x0380
        /*007a*/ 	.short	0x0020


	//----- nvinfo : EIATTR_SW_WAR
	.align		4
.L_31:
        /*007c*/ 	.byte	0x04, 0x36
        /*007e*/ 	.short	(.L_33 - .L_32)
.L_32:
        /*0080*/ 	.word	0x00000008
.L_33:


//--------------------- .nv.info._Z13gelu_fwd_cudaPfS_l --------------------------
	.section	.nv.info._Z13gelu_fwd_cudaPfS_l,"",@"SHT_CUDA_INFO"
	.sectionflags	@""
	.align	4


	//----- nvinfo : EIATTR_CUDA_API_VERSION
	.align		4
        /*0000*/ 	.byte	0x04, 0x37
        /*0002*/ 	.short	(.L_35 - .L_34)
.L_34:
        /*0004*/ 	.word	0x00000082


	//----- nvinfo : EIATTR_KPARAM_INFO
	.align		4
.L_35:
        /*0008*/ 	.byte	0x04, 0x17
        /*000a*/ 	.short	(.L_37 - .L_36)
.L_36:
        /*000c*/ 	.word	0x00000000
        /*0010*/ 	.short	0x0002
        /*0012*/ 	.short	0x0010
        /*0014*/ 	.byte	0x00, 0xf0, 0x21, 0x00


	//----- nvinfo : EIATTR_KPARAM_INFO
	.align		4
.L_37:
        /*0018*/ 	.byte	0x04, 0x17
        /*001a*/ 	.short	(.L_39 - .L_38)
.L_38:
        /*001c*/ 	.word	0x00000000
        /*0020*/ 	.short	0x0001
        /*0022*/ 	.short	0x0008
        /*0024*/ 	.byte	0x00, 0xf5, 0x21, 0x00


	//----- nvinfo : EIATTR_KPARAM_INFO
	.align		4
.L_39:
        /*0028*/ 	.byte	0x04, 0x17
        /*002a*/ 	.short	(.L_41 - .L_40)
.L_40:
        /*002c*/ 	.word	0x00000000
        /*0030*/ 	.short	0x0000
        /*0032*/ 	.short	0x0000
        /*0034*/ 	.byte	0x00, 0xf5, 0x21, 0x00


	//----- nvinfo : EIATTR_SPARSE_MMA_MASK
	.align		4
.L_41:
        /*0038*/ 	.byte	0x03, 0x50
        /*003a*/ 	.short	0x0000


	//----- nvinfo : EIATTR_MAXREG_COUNT
	.align		4
        /*003c*/ 	.byte	0x03, 0x1b
        /*003e*/ 	.short	0x00ff


	//----- nvinfo : EIATTR_MERCURY_ISA_VERSION
	.align		4
        /*0040*/ 	.byte	0x03, 0x5f
        /*0042*/ 	.short	0x0101


	//----- nvinfo : EIATTR_VRC_CTA_INIT_COUNT
	.align		4
        /*0044*/ 	.byte	0x02, 0x4a
	.zero		1
	.zero		1


	//----- nvinfo : EIATTR_EXIT_INSTR_OFFSETS
	.align		4
        /*0048*/ 	.byte	0x04, 0x1c
        /*004a*/ 	.short	(.L_43 - .L_42)


	//   ....[0]....
.L_42:
        /*004c*/ 	.word	0x00000080


	//   ....[1]....
        /*0050*/ 	.word	0x00000320


	//----- nvinfo : EIATTR_CRS_STACK_SIZE
	.align		4
.L_43:
        /*0054*/ 	.byte	0x04, 0x1e
        /*0056*/ 	.short	(.L_45 - .L_44)
.L_44:
        /*0058*/ 	.word	0x00000000


	//----- nvinfo : EIATTR_CBANK_PARAM_SIZE
	.align		4
.L_45:
        /*005c*/ 	.byte	0x03, 0x19
        /*005e*/ 	.short	0x0018


	//----- nvinfo : EIATTR_PARAM_CBANK
	.align		4
        /*0060*/ 	.byte	0x04, 0x0a
        /*0062*/ 	.short	(.L_47 - .L_46)
	.align		4
.L_46:
        /*0064*/ 	.word	index@(.nv.constant0._Z13gelu_fwd_cudaPfS_l)
        /*0068*/ 	.short	0x0380
        /*006a*/ 	.short	0x0018


	//----- nvinfo : EIATTR_SW_WAR
	.align		4
.L_47:
        /*006c*/ 	.byte	0x04, 0x36
        /*006e*/ 	.short	(.L_49 - .L_48)
.L_48:
        /*0070*/ 	.word	0x00000008
.L_49:


//--------------------- .nv.callgraph             --------------------------
	.section	.nv.callgraph,"",@"SHT_CUDA_CALLGRAPH"
	.align	4
	.sectionentsize	8
	.align		4
        /*0000*/ 	.word	0x00000000
	.align		4
        /*0004*/ 	.word	0xffffffff
	.align		4
        /*0008*/ 	.word	0x00000000
	.align		4
        /*000c*/ 	.word	0xfffffffe
	.align		4
        /*0010*/ 	.word	0x00000000
	.align		4
        /*0014*/ 	.word	0xfffffffd
	.align		4
        /*0018*/ 	.word	0x00000000
	.align		4
        /*001c*/ 	.word	0xfffffffc


//--------------------- .text._Z13gelu_bwd_cudaPfS_S_l --------------------------
	.section	.text._Z13gelu_bwd_cudaPfS_S_l,"ax",@progbits
	.align	128
        .global         _Z13gelu_bwd_cudaPfS_S_l
        .type           _Z13gelu_bwd_cudaPfS_S_l,@function
        .size           _Z13gelu_bwd_cudaPfS_S_l,(.L_x_16 - _Z13gelu_bwd_cudaPfS_S_l)
        .other          _Z13gelu_bwd_cudaPfS_S_l,@"STO_CUDA_ENTRY STV_DEFAULT"
_Z13gelu_bwd_cudaPfS_S_l:
.text._Z13gelu_bwd_cudaPfS_S_l:
[----:B------:R-:W-:Y:S01]  /*0000*/  LDC R1, c[0x0][0x37c] ;  /* 0x0000df00ff017b82 */ /* 0x000fe20000000800 */
[----:B------:R-:W0:Y:S07]  /*0010*/  S2R R3, SR_TID.X ;  /* 0x0000000000037919 */ /* 0x000e2e0000002100 */
[----:B------:R-:W0:Y:S01]  /*0020*/  S2UR UR4, SR_CTAID.X ;  /* 0x00000000000479c3 */ /* 0x000e220000002500 */
[----:B------:R-:W1:Y:S07]  /*0030*/  LDCU.64 UR6, c[0x0][0x398] ;  /* 0x00007300ff0677ac */ /* 0x000e6e0008000a00 */
[----:B------:R-:W0:Y:S02]  /*0040*/  LDC R0, c[0x0][0x360] ;  /* 0x0000d800ff007b82 */ /* 0x000e240000000800 */
[----:B0-----:R-:W-:-:S05]  /*0050*/  IMAD R3, R0, UR4, R3 ;  /* 0x0000000400037c24 */ /* 0x001fca000f8e0203 */
[----:B-1----:R-:W-:-:S04]  /*0060*/  ISETP.GE.U32.AND P0, PT, R3, UR6, PT ;  /* 0x0000000603007c0c */ /* 0x002fc8000bf06070 */
[----:B------:R-:W-:-:S13]  /*0070*/  ISETP.GE.AND.EX P0, PT, RZ, UR7, PT, P0 ;  /* 0x00000007ff007c0c */ /* 0x000fda000bf06300 */
[----:B------:R-:W-:Y:S05]  /*0080*/  @P0 EXIT ;  /* 0x000000000000094d */ /* 0x000fea0003800000 */
[----:B------:R-:W0:Y:S01]  /*0090*/  LDCU.64 UR6, c[0x0][0x388] ;  /* 0x00007100ff0677ac */ /* 0x000e220008000a00 */
[----:B------:R-:W-:Y:S01]  /*00a0*/  IMAD.SHL.U32 R4, R3, 0x4, RZ ;  /* 0x0000000403047824 */ /* 0x000fe200078e00ff */
[----:B------:R-:W-:Y:S01]  /*00b0*/  SHF.R.U32.HI R3, RZ, 0x1e, R3 ;  /* 0x0000001eff037819 */ /* 0x000fe20000011603 */
[----:B------:R-:W1:Y:S03]  /*00c0*/  LDCU.64 UR4, c[0x0][0x358] ;  /* 0x00006b00ff0477ac */ /* 0x000e660008000a00 */
[----:B0-----:R-:W-:-:S04]  /*00d0*/  IADD3 R8, P0, PT, R4, UR6, RZ ;  /* 0x0000000604087c10 */ /* 0x001fc8000ff1e0ff */
[----:B------:R-:W-:-:S05]  /*00e0*/  IADD3.X R9, PT, PT, R3, UR7, RZ, P0, !PT ;  /* 0x0000000703097c10 */ /* 0x000fca00087fe4ff */
[----:B-1----:R-:W2:Y:S01]  /*00f0*/  LDG.E R8, desc[UR4][R8.64] ;  /* 0x0000000408087981 */ /* 0x002ea2000c1e1900 */
[----:B------:R-:W-:Y:S01]  /*0100*/  UMOV UR6, 0x5a1cac08 ;  /* 0x5a1cac0800067882 */ /* 0x000fe20000000000 */
[----:B------:R-:W-:Y:S01]  /*0110*/  UMOV UR7, 0x3ffb3b64 ;  /* 0x3ffb3b6400077882 */ /* 0x000fe20000000000 */
[----:B------:R-:W-:Y:S01]  /*0120*/  IMAD.MOV.U32 R5, RZ, RZ, 0x3bbb989d ;  /* 0x3bbb989dff057424 */ /* 0x000fe200078e00ff */
[----:B------:R-:W-:Y:S01]  /*0130*/  BSSY.RECONVERGENT B0, `(.L_x_0) ;  /* 0x0000019000007945 */ /* 0x000fe20003800200 */
[----:B------:R-:W-:Y:S01]  /*0140*/  IMAD.MOV.U32 R11, RZ, RZ, 0x437c0000 ;  /* 0x437c0000ff0b7424 */ /* 0x000fe200078e00ff */
[----:B--2---:R-:W0:Y:S02]  /*0150*/  F2F.F64.F32 R6, R8 ;  /* 0x0000000800067310 */ /* 0x004e240000201800 */
[----:B0-----:R-:W-:-:S06]  /*0160*/  DMUL R6, R6, UR6 ;  /* 0x0000000606067c28 */ /* 0x001fcc0008000000 */
[----:B------:R-:W0:Y:S02]  /*0170*/  F2F.F32.F64 R0, R6 ;  /* 0x0000000600007310 */ /* 0x000e240000301000 */
[----:B0-----:R-:W-:-:S04]  /*0180*/  FFMA.SAT R2, R0, -R5, 0.5 ;  /* 0x3f00000000027423 */ /* 0x001fc80000002805 */
[----:B------:R-:W-:-:S04]  /*0190*/  FFMA.RM R2, R2, R11, 12582913 ;  /* 0x4b40000102027423 */ /* 0x000fc8000000400b */
[C---:B------:R-:W-:Y:S01]  /*01a0*/  FADD R5, R2.reuse, -12583039 ;  /* 0xcb40007f02057421 */ /* 0x040fe20000000000 */
[----:B------:R-:W-:-:S03]  /*01b0*/  IMAD.SHL.U32 R2, R2, 0x800000, RZ ;  /* 0x0080000002027824 */ /* 0x000fc600078e00ff */
[----:B------:R-:W-:-:S04]  /*01c0*/  FFMA R5, R0, -1.4426950216293334961, -R5 ;  /* 0xbfb8aa3b00057823 */ /* 0x000fc80000000805 */
[----:B------:R-:W-:-:S06]  /*01d0*/  FFMA R5, R0, -1.925963033500011079e-08, R5 ;  /* 0xb2a5706000057823 */ /* 0x000fcc0000000005 */
[----:B------:R-:W0:Y:S02]  /*01e0*/  MUFU.EX2 R5, R5 ;  /* 0x0000000500057308 */ /* 0x000e240000000800 */
[----:B0-----:R-:W-:-:S04]  /*01f0*/  FFMA R0, R2, R5, 1 ;  /* 0x3f80000002007423 */ /* 0x001fc80000000005 */
[----:B------:R-:W-:-:S05]  /*0200*/  VIADD R2, R0, 0x1800000 ;  /* 0x0180000000027836 */ /* 0x000fca0000000000 */
[----:B------:R-:W-:-:S04]  /*0210*/  LOP3.LUT R2, R2, 0x7f800000, RZ, 0xc0, !PT ;  /* 0x7f80000002027812 */ /* 0x000fc800078ec0ff */
[----:B------:R-:W-:-:S13]  /*0220*/  ISETP.GT.U32.AND P0, PT, R2, 0x1ffffff, PT ;  /* 0x01ffffff0200780c */ /* 0x000fda0003f04070 */
[----:B------:R-:W-:Y:S05]  /*0230*/  @P0 BRA `(.L_x_1) ;  /* 0x0000000000100947 */ /* 0x000fea0003800000 */
[----:B------:R-:W-:-:S07]  /*0240*/  MOV R8, 0x260 ;  /* 0x0000026000087802 */ /* 0x000fce0000000f00 */
[----:B------:R-:W-:Y:S05]  /*0250*/  CALL.REL.NOINC `($__internal_0_$__cuda_sm20_rcp_rn_f32_slowpath) ;  /* 0x0000000000607944 */ /* 0x000fea0003c00000 */
[----:B------:R-:W-:Y:S01]  /*0260*/  IMAD.MOV.U32 R2, RZ, RZ, R5 ;  /* 0x000000ffff027224 */ /* 0x000fe200078e0005 */
[----:B------:R-:W-:Y:S06]  /*0270*/  BRA `(.L_x_2) ;  /* 0x0000000000107947 */ /* 0x000fec0003800000 */
.L_x_1:
[----:B------:R-:W0:Y:S02]  /*0280*/  MUFU.RCP R5, R0 ;  /* 0x0000000000057308 */ /* 0x000e240000001000 */
[----:B0-----:R-:W-:-:S04]  /*0290*/  FFMA R2, R0, R5, -1 ;  /* 0xbf80000000027423 */ /* 0x001fc80000000005 */
[----:B------:R-:W-:-:S04]  /*02a0*/  FADD.FTZ R2, -R2, -RZ ;  /* 0x800000ff02027221 */ /* 0x000fc80000010100 */
[----:B------:R-:W-:-:S07]  /*02b0*/  FFMA R2, R5, R2, R5 ;  /* 0x0000000205027223 */ /* 0x000fce0000000005 */
.L_x_2:
[----:B------:R-:W-:Y:S05]  /*02c0*/  BSYNC.RECONVERGENT B0 ;  /* 0x0000000000007941 */ /* 0x000fea0003800200 */
.L_x_0:
[----:B------:R-:W0:Y:S02]  /*02d0*/  LDCU.64 UR6, c[0x0][0x380] ;  /* 0x00007000ff0677ac */ /* 0x000e240008000a00 */
[----:B0-----:R-:W-:-:S04]  /*02e0*/  IADD3 R14, P0, PT, R4, UR6, RZ ;  /* 0x00000006040e7c10 */ /* 0x001fc8000ff1e0ff */
[----:B------:R-:W-:Y:S01]  /*02f0*/  IADD3.X R15, PT, PT, R3, UR7, RZ, P0, !PT ;  /* 0x00000007030f7c10 */ /* 0x000fe200087fe4ff */
[----:B------:R-:W0:Y:S01]  /*0300*/  F2F.F64.F32 R8, R2 ;  /* 0x0000000200087310 */ /* 0x000e220000201800 */
[----:B------:R-:W-:Y:S01]  /*0310*/  FADD R12, -R2, 1 ;  /* 0x3f800000020c7421 */ /* 0x000fe20000000100 */
[----:B------:R-:W1:Y:S02]  /*0320*/  LDCU.64 UR6, c[0x0][0x390] ;  /* 0x00007200ff0677ac */ /* 0x000e640008000a00 */
[----:B------:R-:W2:Y:S04]  /*0330*/  LDG.E R14, desc[UR4][R14.64] ;  /* 0x000000040e0e7981 */ /* 0x000ea8000c1e1900 */
[----:B------:R-:W3:Y:S01]  /*0340*/  F2F.F64.F32 R12, R12 ;  /* 0x0000000c000c7310 */ /* 0x000ee20000201800 */
[----:B0-----:R-:W-:Y:S01]  /*0350*/  DMUL R10, R6, R8 ;  /* 0x00000008060a7228 */ /* 0x001fe20000000000 */
[----:B-1----:R-:W-:-:S07]  /*0360*/  IADD3 R4, P0, PT, R4, UR6, RZ ;  /* 0x0000000604047c10 */ /* 0x002fce000ff1e0ff */
[----:B---3--:R-:W-:Y:S01]  /*0370*/  DFMA R10, R10, R12, R8 ;  /* 0x0000000c0a0a722b */ /* 0x008fe20000000008 */
[----:B------:R-:W-:Y:S01]  /*0380*/  IADD3.X R5, PT, PT, R3, UR7, RZ, P0, !PT ;  /* 0x0000000703057c10 */ /* 0x000fe200087fe4ff */
[----:B--2---:R-:W0:Y:S06]  /*0390*/  F2F.F64.F32 R6, R14 ;  /* 0x0000000e00067310 */ /* 0x004e2c0000201800 */
[----:B0-----:R-:W-:-:S10]  /*03a0*/  DMUL R6, R6, R10 ;  /* 0x0000000a06067228 */ /* 0x001fd40000000000 */
[----:B------:R-:W0:Y:S02]  /*03b0*/  F2F.F32.F64 R7, R6 ;  /* 0x0000000600077310 */ /* 0x000e240000301000 */
[----:B0-----:R-:W-:Y:S01]  /*03c0*/  STG.E desc[UR4][R4.64], R7 ;  /* 0x0000000704007986 */ /* 0x001fe2000c101904 */
[----:B------:R-:W-:Y:S05]  /*03d0*/  EXIT ;  /* 0x000000000000794d */ /* 0x000fea0003800000 */
        .weak           $__internal_0_$__cuda_sm20_rcp_rn_f32_slowpath
        .type           $__internal_0_$__cuda_sm20_rcp_rn_f32_slowpath,@function
        .size           $__internal_0_$__cuda_sm20_rcp_rn_f32_slowpath,(.L_x_16 - $__internal_0_$__cuda_sm20_rcp_rn_f32_slowpath)
$__internal_0_$__cuda_sm20_rcp_rn_f32_slowpath:
[----:B------:R-:W-:Y:S01]  /*03e0*/  IMAD.SHL.U32 R2, R0, 0x2, RZ ;  /* 0x0000000200027824 */ /* 0x000fe200078e00ff */
[----:B------:R-:W-:Y:S04]  /*03f0*/  BSSY.RECONVERGENT B1, `(.L_x_3) ;  /* 0x0000030000017945 */ /* 0x000fe80003800200 */
[----:B------:R-:W-:-:S04]  /*0400*/  SHF.R.U32.HI R2, RZ, 0x18, R2 ;  /* 0x00000018ff027819 */ /* 0x000fc80000011602 */
[----:B------:R-:W-:-:S13]  /*0410*/  ISETP.NE.U32.AND P0, PT, R2, RZ, PT ;  /* 0x000000ff0200720c */ /* 0x000fda0003f05070 */
[----:B------:R-:W-:Y:S05]  /*0420*/  @P0 BRA `(.L_x_4) ;  /* 0x0000000000280947 */ /* 0x000fea0003800000 */
[----:B------:R-:W-:-:S05]  /*0430*/  IMAD.SHL.U32 R2, R0, 0x2, RZ ;  /* 0x0000000200027824 */ /* 0x000fca00078e00ff */
[----:B------:R-:W-:-:S13]  /*0440*/  ISETP.NE.AND P0, PT, R2, RZ, PT ;  /* 0x000000ff0200720c */ /* 0x000fda0003f05270 */
[----:B------:R-:W-:Y:S01]  /*0450*/  @P0 FFMA R9, R0, 1.84467440737095516160e+19, RZ ;  /* 0x5f80000000090823 */ /* 0x000fe200000000ff */
[----:B------:R-:W-:Y:S08]  /*0460*/  @!P0 MUFU.RCP R5, R0 ;  /* 0x0000000000058308 */ /* 0x000ff00000001000 */
[----:B------:R-:W0:Y:S02]  /*0470*/  @P0 MUFU.RCP R2, R9 ;  /* 0x0000000900020308 */ /* 0x000e240000001000 */
[----:B0-----:R-:W-:-:S04]  /*0480*/  @P0 FFMA R10, R9, R2, -1 ;  /* 0xbf800000090a0423 */ /* 0x001fc80000000002 */
[----:B------:R-:W-:-:S04]  /*0490*/  @P0 FADD.FTZ R11, -R10, -RZ ;  /* 0x800000ff0a0b0221 */ /* 0x000fc80000010100 */
[----:B------:R-:W-:-:S04]  /*04a0*/  @P0 FFMA R2, R2, R11, R2 ;  /* 0x0000000b02020223 */ /* 0x000fc80000000002 */
[----:B------:R-:W-:Y:S01]  /*04b0*/  @P0 FFMA R5, R2, 1.84467440737095516160e+19, RZ ;  /* 0x5f80000002050823 */ /* 0x000fe200000000ff */
[----:B------:R-:W-:Y:S06]  /*04c0*/  BRA `(.L_x_5) ;  /* 0x0000000000887947 */ /* 0x000fec0003800000 */
.L_x_4:
[----:B------:R-:W-:-:S04]  /*04d0*/  IADD3 R5, PT, PT, R2, -0xfd, RZ ;  /* 0xffffff0302057810 */ /* 0x000fc80007ffe0ff */
[----:B------:R-:W-:-:S13]  /*04e0*/  ISETP.GT.U32.AND P0, PT, R5, 0x1, PT ;  /* 0x000000010500780c */ /* 0x000fda0003f04070 */
[----:B------:R-:W-:Y:S05]  /*04f0*/  @P0 BRA `(.L_x_6) ;  /* 0x0000000000780947 */ /* 0x000fea0003800000 */
[----:B------:R-:W-:Y:S01]  /*0500*/  LOP3.LUT R9, R0, 0x7fffff, RZ, 0xc0, !PT ;  /* 0x007fffff00097812 */ /* 0x000fe200078ec0ff */
[----:B------:R-:W-:-:S03]  /*0510*/  IMAD.MOV.U32 R14, RZ, RZ, 0x3 ;  /* 0x00000003ff0e7424 */ /* 0x000fc600078e00ff */
[----:B------:R-:W-:Y:S02]  /*0520*/  LOP3.LUT R9, R9, 0x3f800000, RZ, 0xfc, !PT ;  /* 0x3f80000009097812 */ /* 0x000fe400078efcff */
[----:B------:R-:W-:Y:S02]  /*0530*/  SHF.L.U32 R13, R14, R5, RZ ;  /* 0x000000050e0d7219 */ /* 0x000fe400000006ff */
[----:B------:R-:W0:Y:S02]  /*0540*/  MUFU.RCP R10, R9 ;  /* 0x00000009000a7308 */ /* 0x000e240000001000 */
[----:B0-----:R-:W-:-:S04]  /*0550*/  FFMA R11, R9, R10, -1 ;  /* 0xbf800000090b7423 */ /* 0x001fc8000000000a */
[----:B------:R-:W-:-:S04]  /*0560*/  FADD.FTZ R11, -R11, -RZ ;  /* 0x800000ff0b0b7221 */ /* 0x000fc80000010100 */
[CCC-:B------:R-:W-:Y:S01]  /*0570*/  FFMA.RM R12, R10.reuse, R11.reuse, R10.reuse ;  /* 0x0000000b0a0c7223 */ /* 0x1c0fe2000000400a */
[----:B------:R-:W-:-:S04]  /*0580*/  FFMA.RP R11, R10, R11, R10 ;  /* 0x0000000b0a0b7223 */ /* 0x000fc8000000800a */
[C---:B------:R-:W-:Y:S02]  /*0590*/  LOP3.LUT R10, R12.reuse, 0x7fffff, RZ, 0xc0, !PT ;  /* 0x007fffff0c0a7812 */ /* 0x040fe400078ec0ff */
[----:B------:R-:W-:Y:S02]  /*05a0*/  FSETP.NEU.FTZ.AND P0, PT, R12, R11, PT ;  /* 0x0000000b0c00720b */ /* 0x000fe40003f1d000 */
[----:B------:R-:W-:Y:S02]  /*05b0*/  LOP3.LUT R10, R10, 0x800000, RZ, 0xfc, !PT ;  /* 0x008000000a0a7812 */ /* 0x000fe400078efcff */
[----:B------:R-:W-:Y:S02]  /*05c0*/  SEL R11, RZ, 0xffffffff, !P0 ;  /* 0xffffffffff0b7807 */ /* 0x000fe40004000000 */
[----:B------:R-:W-:-:S03]  /*05d0*/  LOP3.LUT R12, R13, R10, RZ, 0xc0, !PT ;  /* 0x0000000a0d0c7212 */ /* 0x000fc600078ec0ff */
[----:B------:R-:W-:Y:S01]  /*05e0*/  IMAD.MOV R11, RZ, RZ, -R11 ;  /* 0x000000ffff0b7224 */ /* 0x000fe200078e0a0b */
[----:B------:R-:W-:-:S04]  /*05f0*/  SHF.R.U32.HI R12, RZ, R5, R12 ;  /* 0x00000005ff0c7219 */ /* 0x000fc8000001160c */
[----:B------:R-:W-:Y:S02]  /*0600*/  LOP3.LUT P1, RZ, R11, R5, R10, 0xf8, !PT ;  /* 0x000000050bff7212 */ /* 0x000fe4000782f80a */
[C---:B------:R-:W-:Y:S02]  /*0610*/  LOP3.LUT P0, RZ, R12.reuse, 0x1, RZ, 0xc0, !PT ;  /* 0x000000010cff7812 */ /* 0x040fe4000780c0ff */
[----:B------:R-:W-:-:S04]  /*0620*/  LOP3.LUT P2, RZ, R12, 0x2, RZ, 0xc0, !PT ;  /* 0x000000020cff7812 */ /* 0x000fc8000784c0ff */
[----:B------:R-:W-:Y:S02]  /*0630*/  PLOP3.LUT P0, PT, P0, P1, P2, 0xe0, 0x0 ;  /* 0x000000000000781c */ /* 0x000fe40000703c20 */
[----:B------:R-:W-:Y:S02]  /*0640*/  LOP3.LUT P1, RZ, R0, 0x7fffff, RZ, 0xc0, !PT ;  /* 0x007fffff00ff7812 */ /* 0x000fe4000782c0ff */
[----:B------:R-:W-:-:S05]  /*0650*/  SEL R5, RZ, 0x1, !P0 ;  /* 0x00000001ff057807 */ /* 0x000fca0004000000 */
[----:B------:R-:W-:-:S05]  /*0660*/  IMAD.MOV R5, RZ, RZ, -R5 ;  /* 0x000000ffff057224 */ /* 0x000fca00078e0a05 */
[----:B------:R-:W-:Y:S01]  /*0670*/  ISETP.GE.AND P0, PT, R5, RZ, PT ;  /* 0x000000ff0500720c */ /* 0x000fe20003f06270 */
[----:B------:R-:W-:-:S05]  /*0680*/  VIADD R5, R2, 0xffffff04 ;  /* 0xffffff0402057836 */ /* 0x000fca0000000000 */
[----:B------:R-:W-:-:S07]  /*0690*/  SHF.R.U32.HI R5, RZ, R5, R10 ;  /* 0x00000005ff057219 */ /* 0x000fce000001160a */
[----:B------:R-:W-:-:S05]  /*06a0*/  @!P0 IADD3 R5, PT, PT, R5, 0x1, RZ ;  /* 0x0000000105058810 */ /* 0x000fca0007ffe0ff */
[----:B------:R-:W-:-:S05]  /*06b0*/  @!P1 IMAD.SHL.U32 R5, R5, 0x2, RZ ;  /* 0x0000000205059824 */ /* 0x000fca00078e00ff */
[----:B------:R-:W-:Y:S01]  /*06c0*/  LOP3.LUT R5, R5, 0x80000000, R0, 0xf8, !PT ;  /* 0x8000000005057812 */ /* 0x000fe200078ef800 */
[----:B------:R-:W-:Y:S06]  /*06d0*/  BRA `(.L_x_5) ;  /* 0x0000000000047947 */ /* 0x000fec0003800000 */
.L_x_6:
[----:B------:R0:W1:Y:S02]  /*06e0*/  MUFU.RCP R5, R0 ;  /* 0x0000000000057308 */ /* 0x0000640000001000 */
.L_x_5:
[----:B------:R-:W-:Y:S05]  /*06f0*/  BSYNC.RECONVERGENT B1 ;  /* 0x0000000000017941 */ /* 0x000fea0003800200 */
.L_x_3:
[----:B------:R-:W-:-:S04]  /*0700*/  IMAD.MOV.U32 R9, RZ, RZ, 0x0 ;  /* 0x00000000ff097424 */ /* 0x000fc800078e00ff */
[----:B01----:R-:W-:Y:S05]  /*0710*/  RET.REL.NODEC R8 `(_Z13gelu_bwd_cudaPfS_S_l) ;  /* 0xfffffff808387950 */ /* 0x003fea0003c3ffff */
.L_x_7:
[----:B------:R-:W-:-:S00]  /*0720*/  BRA `(.L_x_7) ;  /* 0xfffffffc00fc7947 */ /* 0x000fc0000383ffff */
[----:B------:R-:W-:-:S00]  /*0730*/  NOP ;  /* 0x0000000000007918 */ /* 0x000fc00000000000 */
        /* <DEDUP_REMOVED lines=12> */
.L_x_16:


//--------------------- .text._Z13gelu_fwd_cudaPfS_l --------------------------
	.section	.text._Z13gelu_fwd_cudaPfS_l,"ax",@progbits
	.align	128
        .global         _Z13gelu_fwd_cudaPfS_l
        .type           _Z13gelu_fwd_cudaPfS_l,@function
        .size           _Z13gelu_fwd_cudaPfS_l,(.L_x_17 - _Z13gelu_fwd_cudaPfS_l)
        .other          _Z13gelu_fwd_cudaPfS_l,@"STO_CUDA_ENTRY STV_DEFAULT"
_Z13gelu_fwd_cudaPfS_l:
.text._Z13gelu_fwd_cudaPfS_l:
        /* <DEDUP_REMOVED lines=22> */
[----:B0-----:R-:W-:-:S10]  /*0160*/  DMUL R6, R6, UR6 ;  /* 0x0000000606067c28 */ /* 0x001fd40008000000 */
        /* <DEDUP_REMOVED lines=8> */
[----:B0-----:R-:W-:-:S05]  /*01f0*/  FFMA R0, R0, R11, 1 ;  /* 0x3f80000000007423 */ /* 0x001fca000000000b */
[----:B------:R-:W-:-:S04]  /*0200*/  IADD3 R2, PT, PT, R0, 0x1800000, RZ ;  /* 0x0180000000027810 */ /* 0x000fc80007ffe0ff */
[----:B------:R-:W-:-:S04]  /*0210*/  LOP3.LUT R2, R2, 0x7f800000, RZ, 0xc0, !PT ;  /* 0x7f80000002027812 */ /* 0x000fc800078ec0ff */
[----:B------:R-:W-:-:S13]  /*0220*/  ISETP.GT.U32.AND P0, PT, R2, 0x1ffffff, PT ;  /* 0x01ffffff0200780c */ /* 0x000fda0003f04070 */
[----:B------:R-:W-:Y:S05]  /*0230*/  @P0 BRA `(.L_x_9) ;  /* 0x0000000000100947 */ /* 0x000fea0003800000 */
[----:B------:R-:W-:-:S07]  /*0240*/  MOV R6, 0x260 ;  /* 0x0000026000067802 */ /* 0x000fce0000000f00 */
[----:B------:R-:W-:Y:S05]  /*0250*/  CALL.REL.NOINC `($__internal_1_$__cuda_sm20_rcp_rn_f32_slowpath) ;  /* 0x0000000000347944 */ /* 0x000fea0003c00000 */
[----:B------:R-:W-:Y:S01]  /*0260*/  IMAD.MOV.U32 R6, RZ, RZ, R0 ;  /* 0x000000ffff067224 */ /* 0x000fe200078e0000 */
[----:B------:R-:W-:Y:S06]  /*0270*/  BRA `(.L_x_10) ;  /* 0x0000000000107947 */ /* 0x000fec0003800000 */
.L_x_9:
[----:B------:R-:W0:Y:S02]  /*0280*/  MUFU.RCP R7, R0 ;  /* 0x0000000000077308 */ /* 0x000e240000001000 */
[----:B0-----:R-:W-:-:S04]  /*0290*/  FFMA R2, R0, R7, -1 ;  /* 0xbf80000000027423 */ /* 0x001fc80000000007 */
[----:B------:R-:W-:-:S04]  /*02a0*/  FADD.FTZ R2, -R2, -RZ ;  /* 0x800000ff02027221 */ /* 0x000fc80000010100 */
[----:B------:R-:W-:-:S07]  /*02b0*/  FFMA R6, R7, R2, R7 ;  /* 0x0000000207067223 */ /* 0x000fce0000000007 */
.L_x_10:
[----:B------:R-:W-:Y:S05]  /*02c0*/  BSYNC.RECONVERGENT B0 ;  /* 0x0000000000007941 */ /* 0x000fea0003800200 */
.L_x_8:
[----:B------:R-:W0:Y:S01]  /*02d0*/  LDCU.64 UR6, c[0x0][0x388] ;  /* 0x00007100ff0677ac */ /* 0x000e220008000a00 */
[----:B------:R-:W-:Y:S01]  /*02e0*/  FMUL R5, R5, R6 ;  /* 0x0000000605057220 */ /* 0x000fe20000400000 */
[----:B0-----:R-:W-:-:S04]  /*02f0*/  IADD3 R2, P0, PT, R4, UR6, RZ ;  /* 0x0000000604027c10 */ /* 0x001fc8000ff1e0ff */
[----:B------:R-:W-:-:S05]  /*0300*/  IADD3.X R3, PT, PT, R3, UR7, RZ, P0, !PT ;  /* 0x0000000703037c10 */ /* 0x000fca00087fe4ff */
[----:B------:R-:W-:Y:S01]  /*0310*/  STG.E desc[UR4][R2.64], R5 ;  /* 0x0000000502007986 */ /* 0x000fe2000c101904 */
[----:B------:R-:W-:Y:S05]  /*0320*/  EXIT ;  /* 0x000000000000794d */ /* 0x000fea0003800000 */
        .weak           $__internal_1_$__cuda_sm20_rcp_rn_f32_slowpath
        .type           $__internal_1_$__cuda_sm20_rcp_rn_f32_slowpath,@function
        .size           $__internal_1_$__cuda_sm20_rcp_rn_f32_slowpath,(.L_x_17 - $__internal_1_$__cuda_sm20_rcp_rn_f32_slowpath)
$__internal_1_$__cuda_sm20_rcp_rn_f32_slowpath:
        /* <DEDUP_REMOVED lines=15> */
.L_x_12:
        /* <DEDUP_REMOVED lines=26> */
[----:B------:R-:W-:Y:S02]  /*05c0*/  ISETP.GE.AND P0, PT, R7, RZ, PT ;  /* 0x000000ff0700720c */ /* 0x000fe40003f06270 */
[----:B------:R-:W-:-:S04]  /*05d0*/  IADD3 R7, PT, PT, R2, -0xfc, RZ ;  /* 0xffffff0402077810 */ /* 0x000fc80007ffe0ff */
[----:B------:R-:W-:-:S07]  /*05e0*/  SHF.R.U32.HI R7, RZ, R7, R10 ;  /* 0x00000007ff077219 */ /* 0x000fce000001160a */
[----:B------:R-:W-:-:S04]  /*05f0*/  @!P0 VIADD R7, R7, 0x1 ;  /* 0x0000000107078836 */ /* 0x000fc80000000000 */
[----:B------:R-:W-:-:S05]  /*0600*/  @!P1 IMAD.SHL.U32 R7, R7, 0x2, RZ ;  /* 0x0000000207079824 */ /* 0x000fca00078e00ff */
[----:B------:R-:W-:Y:S01]  /*0610*/  LOP3.LUT R7, R7, 0x80000000, R0, 0xf8, !PT ;  /* 0x8000000007077812 */ /* 0x000fe200078ef800 */
[----:B------:R-:W-:Y:S06]  /*0620*/  BRA `(.L_x_13) ;  /* 0x0000000000047947 */ /* 0x000fec0003800000 */
.L_x_14:
[----:B------:R0:W1:Y:S02]  /*0630*/  MUFU.RCP R7, R0 ;  /* 0x0000000000077308 */ /* 0x0000640000001000 */
.L_x_13:
[----:B------:R-:W-:Y:S05]  /*0640*/  BSYNC.RECONVERGENT B1 ;  /* 0x0000000000017941 */ /* 0x000fea0003800200 */
.L_x_11:
[----:B01----:R-:W-:Y:S01]  /*0650*/  MOV R0, R7 ;  /* 0x0000000700007202 */ /* 0x003fe20000000f00 */
[----:B------:R-:W-:-:S04]  /*0660*/  IMAD.MOV.U32 R7, RZ, RZ, 0x0 ;  /* 0x00000000ff077424 */ /* 0x000fc800078e00ff */
[----:B------:R-:W-:Y:S05]  /*0670*/  RET.REL.NODEC R6 `(_Z13gelu_fwd_cudaPfS_l) ;  /* 0xfffffff806607950 */ /* 0x000fea0003c3ffff */
.L_x_15:
        /* <DEDUP_REMOVED lines=16> */
.L_x_17:


//--------------------- .nv.shared.reserved.0     --------------------------
	.section	.nv.shared.reserved.0,"aw",@nobits
	.weak		__nv_reservedSMEM_offset_0_alias
	.size		__nv_reservedSMEM_offset_0_alias, 0, 64
	.other		__nv_reservedSMEM_offset_0_alias,@"STO_CUDA_RESERVED_SHARED STV_DEFAULT"
__nv_reservedSMEM_offset_0_alias:
	.zero		0
	.zero		64


//--------------------- .nv.constant0._Z13gelu_bwd_cudaPfS_S_l --------------------------
	.section	.nv.constant0._Z13gelu_bwd_cudaPfS_S_l,"a",@progbits
	.sectionflags	@""
	.align	4
.nv.constant0._Z13gelu_bwd_cudaPfS_S_l:
	.zero		928


//--------------------- .nv.constant0._Z13gelu_fwd_cudaPfS_l --------------------------
	.section	.nv.constant0._Z13gelu_fwd_cudaPfS_l,"a",@progbits
	.sectionflags	@""
	.align	4
.nv.constant0._Z13gelu_fwd_cudaPfS_l:
	.zero		920


//--------------------- SYMBOLS --------------------------

	.type		.nv.reservedSmem.offset0,@object
	.size		.nv.reservedSmem.offset0,0x4
